//
// Generated by NVIDIA NVVM Compiler
//
// Compiler Build ID: CL-36424714
// Cuda compilation tools, release 13.0, V13.0.88
// Based on NVVM 20.0.0
//

.version 9.0
.target sm_100
.address_size 64

	// .globl	_Z12helloFromGPUv
.extern .func  (.param .b32 func_retval0) vprintf
(
	.param .b64 vprintf_param_0,
	.param .b64 vprintf_param_1
)
;
.global .align 1 .b8 $str[24] = {72, 101, 108, 108, 111, 32, 87, 111, 114, 108, 100, 32, 102, 114, 111, 109, 32, 71, 80, 85, 32, 33, 10};

.visible .entry _Z12helloFromGPUv()
{
	.reg .pred 	%p<2>;
	.reg .b32 	%r<4>;
	.reg .b64 	%rd<3>;

	mov.u32 	%r1, %tid.x;
	setp.ne.s32 	%p1, %r1, 5;
	@%p1 bra 	$L__BB0_2;
	mov.u64 	%rd1, $str;
	cvta.global.u64 	%rd2, %rd1;
	{ // callseq 0, 0
	.param .b64 param0;
	st.param.b64 	[param0], %rd2;
	.param .b64 param1;
	st.param.b64 	[param1], 0;
	.param .b32 retval0;
	call.uni (retval0), 
	vprintf, 
	(
	param0, 
	param1
	);
	ld.param.b32 	%r2, [retval0];
	} // callseq 0
$L__BB0_2:
	ret;

}


// ===== COMPILED SASS (sm_100) =====

	.target	sm_100

	.elftype	@"ET_EXEC"


//--------------------- .note.nv.tkinfo           --------------------------
	.section	.note.nv.tkinfo,"",@"SHT_NOTE"
	.sectionflags	@"SHF_NOTE_NV_TKINFO"
	.tkinfo
        /*0018*/ 	.word	0x00000002
        /*0030*/ 	.string	""
        /*0030*/ 	.string	"ptxas"
        /*0030*/ 	.string	"Cuda compilation tools, release 13.0, V13.0.88"
        /*0030*/ 	.string	"Build cuda_13.0.r13.0/compiler.36424714_0"
        /*0030*/ 	.string	"-arch sm_100 -m 64 "



//--------------------- .note.nv.cuinfo           --------------------------
	.section	.note.nv.cuinfo,"",@"SHT_NOTE"
	.sectionflags	@"SHF_NOTE_NV_CUINFO"
        /*0018*/ 	.short	0x0002
        /*001a*/ 	.short	0x0064
        /*001c*/ 	.short	0x0082
	.zero		2


//--------------------- .nv.info                  --------------------------
	.section	.nv.info,"",@"SHT_CUDA_INFO"
	.align	4


	//----- nvinfo : EIATTR_REGCOUNT
	.align		4
        /*0000*/ 	.byte	0x04, 0x2f
        /*0002*/ 	.short	(.L_2 - .L_1)
	.align		4
.L_1:
        /*0004*/ 	.word	index@(_Z12helloFromGPUv)
        /*0008*/ 	.word	0x00000018


	//----- nvinfo : EIATTR_FRAME_SIZE
	.align		4
.L_2:
        /*000c*/ 	.byte	0x04, 0x11
        /*000e*/ 	.short	(.L_4 - .L_3)
	.align		4
.L_3:
        /*0010*/ 	.word	index@(_Z12helloFromGPUv)
        /*0014*/ 	.word	0x00000000


	//----- nvinfo : EIATTR_MIN_STACK_SIZE
	.align		4
.L_4:
        /*0018*/ 	.byte	0x04, 0x12
        /*001a*/ 	.short	(.L_6 - .L_5)
	.align		4
.L_5:
        /*001c*/ 	.word	index@(_Z12helloFromGPUv)
        /*0020*/ 	.word	0x00000000
.L_6:


//--------------------- .nv.compat                --------------------------
	.section	.nv.compat,"",@"SHT_CUDA_COMPAT_INFO"
	.align	4
        /*0000*/ 	.byte	0x02, 0x09, 0x00, 0x00, 0x02, 0x02, 0x01, 0x00, 0x02, 0x05, 0x05, 0x00, 0x03, 0x07, 0x01, 0x01
        /*0010*/ 	.byte	0x02, 0x03, 0x00, 0x00, 0x02, 0x06, 0x01, 0x00, 0x04, 0x0b, 0x08, 0x00, 0x09, 0x00, 0x00, 0x00
        /*0020*/ 	.byte	0x00, 0x00, 0x00, 0x00


//--------------------- .nv.info._Z12helloFromGPUv --------------------------
	.section	.nv.info._Z12helloFromGPUv,"",@"SHT_CUDA_INFO"
	.sectionflags	@""
	.align	4


	//----- nvinfo : EIATTR_CUDA_API_VERSION
	.align		4
        /*0000*/ 	.byte	0x04, 0x37
        /*0002*/ 	.short	(.L_8 - .L_7)
.L_7:
        /*0004*/ 	.word	0x00000082


	//----- nvinfo : EIATTR_SPARSE_MMA_MASK
	.align		4
.L_8:
        /*0008*/ 	.byte	0x03, 0x50
        /*000a*/ 	.short	0x0000


	//----- nvinfo : EIATTR_MAXREG_COUNT
	.align		4
        /*000c*/ 	.byte	0x03, 0x1b
        /*000e*/ 	.short	0x00ff


	//----- nvinfo : EIATTR_EXTERNS
	.align		4
        /*0010*/ 	.byte	0x04, 0x0f
        /*0012*/ 	.short	(.L_10 - .L_9)


	//   ....[0]....
	.align		4
.L_9:
        /*0014*/ 	.word	index@(vprintf)


	//----- nvinfo : EIATTR_MERCURY_ISA_VERSION
	.align		4
.L_10:
        /*0018*/ 	.byte	0x03, 0x5f
        /*001a*/ 	.short	0x0101


	//----- nvinfo : EIATTR_VRC_CTA_INIT_COUNT
	.align		4
        /*001c*/ 	.byte	0x02, 0x4a
	.zero		1
	.zero		1


	//----- nvinfo : EIATTR_SYSCALL_OFFSETS
	.align		4
        /*0020*/ 	.byte	0x04, 0x46
        /*0022*/ 	.short	(.L_12 - .L_11)


	//   ....[0]....
.L_11:
        /*0024*/ 	.word	0x000000b0


	//----- nvinfo : EIATTR_EXIT_INSTR_OFFSETS
	.align		4
.L_12:
        /*0028*/ 	.byte	0x04, 0x1c
        /*002a*/ 	.short	(.L_14 - .L_13)


	//   ....[0]....
.L_13:
        /*002c*/ 	.word	0x00000030


	//   ....[1]....
        /*0030*/ 	.word	0x000000c0


	//----- nvinfo : EIATTR_CRS_STACK_SIZE
	.align		4
.L_14:
        /*0034*/ 	.byte	0x04, 0x1e
        /*0036*/ 	.short	(.L_16 - .L_15)
.L_15:
        /*0038*/ 	.word	0x00000000


	//----- nvinfo : EIATTR_SW_WAR
	.align		4
.L_16:
        /*003c*/ 	.byte	0x04, 0x36
        /*003e*/ 	.short	(.L_18 - .L_17)
.L_17:
        /*0040*/ 	.word	0x00000008
.L_18:


//--------------------- .nv.callgraph             --------------------------
	.section	.nv.callgraph,"",@"SHT_CUDA_CALLGRAPH"
	.align	4
	.sectionentsize	8
	.align		4
        /*0000*/ 	.word	0x00000000
	.align		4
        /*0004*/ 	.word	0xffffffff
	.align		4
        /*0008*/ 	.word	index@(_Z12helloFromGPUv)
	.align		4
        /*000c*/ 	.word	index@(vprintf)
	.align		4
        /*0010*/ 	.word	0x00000000
	.align		4
        /*0014*/ 	.word	0xfffffffe
	.align		4
        /*0018*/ 	.word	0x00000000
	.align		4
        /*001c*/ 	.word	0xfffffffd
	.align		4
        /*0020*/ 	.word	0x00000000
	.align		4
        /*0024*/ 	.word	0xfffffffc


//--------------------- .nv.constant4             --------------------------
	.section	.nv.constant4,"a",@progbits
	.align	8
	.align		8
.nv.constant4:
        /*0000*/ 	.dword	vprintf
	.align		8
        /*0008*/ 	.dword	$str


//--------------------- .text._Z12helloFromGPUv   --------------------------
	.section	.text._Z12helloFromGPUv,"ax",@progbits
	.align	128
        .global         _Z12helloFromGPUv
        .type           _Z12helloFromGPUv,@function
        .size           _Z12helloFromGPUv,(.L_x_2 - _Z12helloFromGPUv)
        .other          _Z12helloFromGPUv,@"STO_CUDA_ENTRY STV_DEFAULT"
_Z12helloFromGPUv:
.text._Z12helloFromGPUv:
[----:B------:R-:W0:Y:S01]  /*0000*/  LDC R1, c[0x0][0x37c] ;  /* 0x0000df00ff017b82 */ /* 0x000e220000000800 */
[----:B------:R-:W1:Y:S02]  /*0010*/  S2R R0, SR_TID.X ;  /* 0x0000000000007919 */ /* 0x000e640000002100 */
[----:B-1----:R-:W-:-:S13]  /*0020*/  ISETP.NE.AND P0, PT, R0, 0x5, PT ;  /* 0x000000050000780c */ /* 0x002fda0003f05270 */
[----:B------:R-:W-:Y:S05]  /*0030*/  @P0 EXIT ;  /* 0x000000000000094d */ /* 0x000fea0003800000 */
[----:B------:R-:W-:Y:S01]  /*0040*/  MOV R0, 0x0 ;  /* 0x0000000000007802 */ /* 0x000fe20000000f00 */
[----:B------:R-:W1:Y:S01]  /*0050*/  LDCU.64 UR4, c[0x4][0x8] ;  /* 0x01000100ff0477ac */ /* 0x000e620008000a00 */
[----:B------:R-:W-:Y:S02]  /*0060*/  CS2R R6, SRZ ;  /* 0x0000000000067805 */ /* 0x000fe4000001ff00 */
[----:B------:R2:W3:Y:S01]  /*0070*/  LDC.64 R2, c[0x4][R0] ;  /* 0x0100000000027b82 */ /* 0x0004e20000000a00 */
[----:B-1----:R-:W-:Y:S02]  /*0080*/  IMAD.U32 R4, RZ, RZ, UR4 ;  /* 0x00000004ff047e24 */ /* 0x002fe4000f8e00ff */
[----:B--2---:R-:W-:-:S07]  /*0090*/  IMAD.U32 R5, RZ, RZ, UR5 ;  /* 0x00000005ff057e24 */ /* 0x004fce000f8e00ff */
[----:B------:R-:W-:-:S07]  /*00a0*/  LEPC R20, `(.L_x_0) ;  /* 0x000000001014794e */ /* 0x000fce0000000000 */
[----:B0--3--:R-:W-:Y:S05]  /*00b0*/  CALL.ABS.NOINC R2 ;  /* 0x0000000002007343 */ /* 0x009fea0003c00000 */
.L_x_0:
[----:B------:R-:W-:Y:S05]  /*00c0*/  EXIT ;  /* 0x000000000000794d */ /* 0x000fea0003800000 */
.L_x_1:
[----:B------:R-:W-:-:S00]  /*00d0*/  BRA `(.L_x_1) ;  /* 0xfffffffc00fc7947 */ /* 0x000fc0000383ffff */
[----:B------:R-:W-:-:S00]  /*00e0*/  NOP ;  /* 0x0000000000007918 */ /* 0x000fc00000000000 */
        /* <DEDUP_REMOVED lines=9> */
.L_x_2:


//--------------------- .nv.global.init           --------------------------
	.section	.nv.global.init,"aw",@progbits
.nv.global.init:
	.type		$str,@object
	.size		$str,(.L_0 - $str)
$str:
        /*0000*/ 	.byte	0x48, 0x65, 0x6c, 0x6c, 0x6f, 0x20, 0x57, 0x6f, 0x72, 0x6c, 0x64, 0x20, 0x66, 0x72, 0x6f, 0x6d
        /*0010*/ 	.byte	0x20, 0x47, 0x50, 0x55, 0x20, 0x21, 0x0a, 0x00
.L_0:


//--------------------- .nv.shared.reserved.0     --------------------------
	.section	.nv.shared.reserved.0,"aw",@nobits
	.weak		__nv_reservedSMEM_offset_0_alias
	.size		__nv_reservedSMEM_offset_0_alias, 0, 64
	.other		__nv_reservedSMEM_offset_0_alias,@"STO_CUDA_RESERVED_SHARED STV_DEFAULT"
__nv_reservedSMEM_offset_0_alias:
	.zero		0
	.zero		64


//--------------------- .nv.constant0._Z12helloFromGPUv --------------------------
	.section	.nv.constant0._Z12helloFromGPUv,"a",@progbits
	.sectionflags	@""
	.align	4
.nv.constant0._Z12helloFromGPUv:
	.zero		896


//--------------------- SYMBOLS --------------------------

	.type		.nv.reservedSmem.offset0,@object
	.size		.nv.reservedSmem.offset0,0x4
	.type		vprintf,@function
